	.headerflags	@"EF_CUDA_TEXMODE_UNIFIED EF_CUDA_64BIT_ADDRESS EF_CUDA_ACCELERATORS EF_CUDA_SM90 EF_CUDA_VIRTUAL_SM(EF_CUDA_SM90)"
	.elftype	@"ET_EXEC"


//--------------------- .nv.info                  --------------------------
	.section	.nv.info,"",@"SHT_CUDA_INFO"
	.align	4


	//----- nvinfo : EIATTR_REGCOUNT
	.align		4
        /*0000*/ 	.byte	0x04, 0x2f
        /*0002*/ 	.short	(.L_1 - .L_0)
	.align		4
.L_0:
        /*0004*/ 	.word	index@(triton_per_fused_abs_min_sub_sum_21)
        /*0008*/ 	.word	0x00000028


	//----- nvinfo : EIATTR_MIN_STACK_SIZE
	.align		4
.L_1:
        /*000c*/ 	.byte	0x04, 0x12
        /*000e*/ 	.short	(.L_3 - .L_2)
	.align		4
.L_2:
        /*0010*/ 	.word	index@(triton_per_fused_abs_min_sub_sum_21)
        /*0014*/ 	.word	0x00000000


	//----- nvinfo : EIATTR_FRAME_SIZE
	.align		4
.L_3:
        /*0018*/ 	.byte	0x04, 0x11
        /*001a*/ 	.short	(.L_5 - .L_4)
	.align		4
.L_4:
        /*001c*/ 	.word	index@(triton_per_fused_abs_min_sub_sum_21)
        /*0020*/ 	.word	0x00000000


	//----- nvinfo : EIATTR_MIN_STACK_SIZE
	.align		4
.L_5:
        /*0024*/ 	.byte	0x04, 0x12
        /*0026*/ 	.short	(.L_7 - .L_6)
	.align		4
.L_6:
        /*0028*/ 	.word	index@(triton_per_fused_abs_min_sub_sum_21)
        /*002c*/ 	.word	0x00000000
.L_7:


//--------------------- .nv.info.triton_per_fused_abs_min_sub_sum_21 --------------------------
	.section	.nv.info.triton_per_fused_abs_min_sub_sum_21,"",@"SHT_CUDA_INFO"
	.sectionflags	@""
	.align	4


	//----- nvinfo : EIATTR_CUDA_API_VERSION
	.align		4
        /*0000*/ 	.byte	0x04, 0x37
        /*0002*/ 	.short	(.L_9 - .L_8)
.L_8:
        /*0004*/ 	.word	0x0000007c


	//----- nvinfo : EIATTR_KPARAM_INFO
	.align		4
.L_9:
        /*0008*/ 	.byte	0x04, 0x17
        /*000a*/ 	.short	(.L_11 - .L_10)
.L_10:
        /*000c*/ 	.word	0x00000000
        /*0010*/ 	.short	0x0004
        /*0012*/ 	.short	0x001c
        /*0014*/ 	.byte	0x00, 0xf0, 0x11, 0x00


	//----- nvinfo : EIATTR_KPARAM_INFO
	.align		4
.L_11:
        /*0018*/ 	.byte	0x04, 0x17
        /*001a*/ 	.short	(.L_13 - .L_12)
.L_12:
        /*001c*/ 	.word	0x00000000
        /*0020*/ 	.short	0x0003
        /*0022*/ 	.short	0x0018
        /*0024*/ 	.byte	0x00, 0xf0, 0x11, 0x00


	//----- nvinfo : EIATTR_KPARAM_INFO
	.align		4
.L_13:
        /*0028*/ 	.byte	0x04, 0x17
        /*002a*/ 	.short	(.L_15 - .L_14)
.L_14:
        /*002c*/ 	.word	0x00000000
        /*0030*/ 	.short	0x0002
        /*0032*/ 	.short	0x0010
        /*0034*/ 	.byte	0x00, 0xf4, 0x21, 0x00


	//----- nvinfo : EIATTR_KPARAM_INFO
	.align		4
.L_15:
        /*0038*/ 	.byte	0x04, 0x17
        /*003a*/ 	.short	(.L_17 - .L_16)
.L_16:
        /*003c*/ 	.word	0x00000000
        /*0040*/ 	.short	0x0001
        /*0042*/ 	.short	0x0008
        /*0044*/ 	.byte	0x00, 0xf4, 0x21, 0x00


	//----- nvinfo : EIATTR_KPARAM_INFO
	.align		4
.L_17:
        /*0048*/ 	.byte	0x04, 0x17
        /*004a*/ 	.short	(.L_19 - .L_18)
.L_18:
        /*004c*/ 	.word	0x00000000
        /*0050*/ 	.short	0x0000
        /*0052*/ 	.short	0x0000
        /*0054*/ 	.byte	0x00, 0xf4, 0x21, 0x00


	//----- nvinfo : EIATTR_SPARSE_MMA_MASK
	.align		4
.L_19:
        /*0058*/ 	.byte	0x03, 0x50
        /*005a*/ 	.short	0x0000


	//----- nvinfo : EIATTR_MAXREG_COUNT
	.align		4
        /*005c*/ 	.byte	0x03, 0x1b
        /*005e*/ 	.short	0x00ff


	//----- nvinfo : EIATTR_COOP_GROUP_MASK_REGIDS
	.align		4
        /*0060*/ 	.byte	0x04, 0x29
        /*0062*/ 	.short	(.L_21 - .L_20)


	//   ....[0]....
.L_20:
        /*0064*/ 	.word	0xffffffff


	//   ....[1]....
        /*0068*/ 	.word	0xffffffff


	//   ....[2]....
        /*006c*/ 	.word	0xffffffff


	//   ....[3]....
        /*0070*/ 	.word	0xffffffff


	//   ....[4]....
        /*0074*/ 	.word	0xffffffff


	//   ....[5]....
        /*0078*/ 	.word	0xffffffff


	//   ....[6]....
        /*007c*/ 	.word	0xffffffff


	//   ....[7]....
        /*0080*/ 	.word	0xffffffff


	//   ....[8]....
        /*0084*/ 	.word	0xffffffff


	//   ....[9]....
        /*0088*/ 	.word	0xffffffff


	//   ....[10]....
        /*008c*/ 	.word	0xffffffff


	//   ....[11]....
        /*0090*/ 	.word	0xffffffff


	//   ....[12]....
        /*0094*/ 	.word	0xffffffff


	//   ....[13]....
        /*0098*/ 	.word	0xffffffff


	//   ....[14]....
        /*009c*/ 	.word	0xffffffff


	//   ....[15]....
        /*00a0*/ 	.word	0xffffffff


	//   ....[16]....
        /*00a4*/ 	.word	0xffffffff


	//   ....[17]....
        /*00a8*/ 	.word	0xffffffff


	//   ....[18]....
        /*00ac*/ 	.word	0xffffffff


	//   ....[19]....
        /*00b0*/ 	.word	0xffffffff


	//----- nvinfo : EIATTR_COOP_GROUP_INSTR_OFFSETS
	.align		4
.L_21:
        /*00b4*/ 	.byte	0x04, 0x28
        /*00b6*/ 	.short	(.L_23 - .L_22)


	//   ....[0]....
.L_22:
        /*00b8*/ 	.word	0x00000db0


	//   ....[1]....
        /*00bc*/ 	.word	0x00000e60


	//   ....[2]....
        /*00c0*/ 	.word	0x00000e70


	//   ....[3]....
        /*00c4*/ 	.word	0x00000e80


	//   ....[4]....
        /*00c8*/ 	.word	0x00000f20


	//   ....[5]....
        /*00cc*/ 	.word	0x00000f60


	//   ....[6]....
        /*00d0*/ 	.word	0x00000f70


	//   ....[7]....
        /*00d4*/ 	.word	0x00000f80


	//   ....[8]....
        /*00d8*/ 	.word	0x00001020


	//   ....[9]....
        /*00dc*/ 	.word	0x00001060


	//   ....[10]....
        /*00e0*/ 	.word	0x00001070


	//   ....[11]....
        /*00e4*/ 	.word	0x00001080


	//   ....[12]....
        /*00e8*/ 	.word	0x00001120


	//   ....[13]....
        /*00ec*/ 	.word	0x00001160


	//   ....[14]....
        /*00f0*/ 	.word	0x00001170


	//   ....[15]....
        /*00f4*/ 	.word	0x00001180


	//   ....[16]....
        /*00f8*/ 	.word	0x00001220


	//   ....[17]....
        /*00fc*/ 	.word	0x00001270


	//   ....[18]....
        /*0100*/ 	.word	0x00001280


	//   ....[19]....
        /*0104*/ 	.word	0x00001290


	//----- nvinfo : EIATTR_EXIT_INSTR_OFFSETS
	.align		4
.L_23:
        /*0108*/ 	.byte	0x04, 0x1c
        /*010a*/ 	.short	(.L_25 - .L_24)


	//   ....[0]....
.L_24:
        /*010c*/ 	.word	0x00001450


	//   ....[1]....
        /*0110*/ 	.word	0x000014a0


	//----- nvinfo : EIATTR_REQNTID
	.align		4
.L_25:
        /*0114*/ 	.byte	0x04, 0x10
        /*0116*/ 	.short	(.L_27 - .L_26)
.L_26:
        /*0118*/ 	.word	0x00000100
        /*011c*/ 	.word	0x00000001
        /*0120*/ 	.word	0x00000001


	//----- nvinfo : EIATTR_CBANK_PARAM_SIZE
	.align		4
.L_27:
        /*0124*/ 	.byte	0x03, 0x19
        /*0126*/ 	.short	0x0020


	//----- nvinfo : EIATTR_PARAM_CBANK
	.align		4
        /*0128*/ 	.byte	0x04, 0x0a
        /*012a*/ 	.short	(.L_29 - .L_28)
	.align		4
.L_28:
        /*012c*/ 	.word	index@(.nv.constant0.triton_per_fused_abs_min_sub_sum_21)
        /*0130*/ 	.short	0x0210
        /*0132*/ 	.short	0x0020


	//----- nvinfo : EIATTR_SW_WAR
	.align		4
.L_29:
        /*0134*/ 	.byte	0x04, 0x36
        /*0136*/ 	.short	(.L_31 - .L_30)
.L_30:
        /*0138*/ 	.word	0x00000008
.L_31:


//--------------------- .nv.callgraph             --------------------------
	.section	.nv.callgraph,"",@"SHT_CUDA_CALLGRAPH"
	.align	4
	.sectionentsize	8
	.align		4
        /*0000*/ 	.word	0x00000000
	.align		4
        /*0004*/ 	.word	0xffffffff
	.align		4
        /*0008*/ 	.word	0x00000000
	.align		4
        /*000c*/ 	.word	0xfffffffe
	.align		4
        /*0010*/ 	.word	0x00000000
	.align		4
        /*0014*/ 	.word	0xfffffffd
	.align		4
        /*0018*/ 	.word	0x00000000
	.align		4
        /*001c*/ 	.word	0xfffffffc


//--------------------- .text.triton_per_fused_abs_min_sub_sum_21 --------------------------
	.section	.text.triton_per_fused_abs_min_sub_sum_21,"ax",@progbits
	.sectionflags	@"SHF_BARRIERS=1"
	.align	128
        .global         triton_per_fused_abs_min_sub_sum_21
        .type           triton_per_fused_abs_min_sub_sum_21,@function
        .size           triton_per_fused_abs_min_sub_sum_21,(.L_x_1 - triton_per_fused_abs_min_sub_sum_21)
        .other          triton_per_fused_abs_min_sub_sum_21,@"STO_CUDA_ENTRY STV_DEFAULT"
triton_per_fused_abs_min_sub_sum_21:
.text.triton_per_fused_abs_min_sub_sum_21:
[----:B------:R-:W0:Y:S01]  /*0000*/  LDC R1, c[0x0][0x28] ;  /* 0x00000a00ff017b82 */ /* 0x000e220000000800 */
[----:B------:R-:W1:Y:S07]  /*0010*/  S2R R0, SR_TID.X ;  /* 0x0000000000007919 */ /* 0x000e6e0000002100 */
[----:B------:R-:W2:Y:S01]  /*0020*/  LDC.64 R20, c[0x0][0x210] ;  /* 0x00008400ff147b82 */ /* 0x000ea20000000a00 */
[----:B------:R-:W-:Y:S01]  /*0030*/  ULDC.64 UR6, c[0x0][0x208] ;  /* 0x0000820000067ab9 */ /* 0x000fe20000000a00 */
[----:B------:R-:W-:Y:S01]  /*0040*/  CS2R R32, SRZ ;  /* 0x0000000000207805 */ /* 0x000fe2000001ff00 */
[----:B------:R-:W3:Y:S01]  /*0050*/  S2R R13, SR_CTAID.X ;  /* 0x00000000000d7919 */ /* 0x000ee20000002500 */
[----:B------:R-:W-:Y:S01]  /*0060*/  IMAD.MOV.U32 R36, RZ, RZ, RZ ;  /* 0x000000ffff247224 */ /* 0x000fe200078e00ff */
[----:B-1----:R-:W-:Y:S01]  /*0070*/  SHF.R.U32.HI R2, RZ, 0x5, R0 ;  /* 0x00000005ff027819 */ /* 0x002fe20000011600 */
[----:B---3--:R-:W-:-:S03]  /*0080*/  IMAD.SHL.U32 R13, R13, 0x20, RZ ;  /* 0x000000200d0d7824 */ /* 0x008fc600078e00ff */
[----:B------:R-:W-:-:S04]  /*0090*/  SGXT.U32 R2, R2, 0x3 ;  /* 0x000000030202781a */ /* 0x000fc80000000000 */
[----:B------:R-:W-:Y:S02]  /*00a0*/  LOP3.LUT R11, R13, R2, RZ, 0xfc, !PT ;  /* 0x000000020d0b7212 */ /* 0x000fe400078efcff */
[----:B------:R-:W-:Y:S02]  /*00b0*/  LOP3.LUT R3, R13, 0x10, R2, 0xfe, !PT ;  /* 0x000000100d037812 */ /* 0x000fe400078efe02 */
[----:B------:R-:W-:Y:S02]  /*00c0*/  SHF.R.S32.HI R4, RZ, 0x1f, R11 ;  /* 0x0000001fff047819 */ /* 0x000fe4000001140b */
[----:B------:R-:W-:Y:S02]  /*00d0*/  LOP3.LUT R25, R13, 0x8, R2, 0xfe, !PT ;  /* 0x000000080d197812 */ /* 0x000fe400078efe02 */
[----:B------:R-:W-:Y:S02]  /*00e0*/  LEA.HI R4, R4, R11, RZ, 0x4 ;  /* 0x0000000b04047211 */ /* 0x000fe400078f20ff */
[----:B------:R-:W-:-:S02]  /*00f0*/  LOP3.LUT R2, R13, 0x18, R2, 0xfe, !PT ;  /* 0x000000180d027812 */ /* 0x000fc400078efe02 */
[----:B------:R-:W-:Y:S02]  /*0100*/  LOP3.LUT R6, R4, 0xfffffff0, RZ, 0xc0, !PT ;  /* 0xfffffff004067812 */ /* 0x000fe400078ec0ff */
[----:B------:R-:W-:Y:S02]  /*0110*/  SHF.R.S32.HI R23, RZ, 0x4, R4 ;  /* 0x00000004ff177819 */ /* 0x000fe40000011404 */
[----:B------:R-:W-:Y:S01]  /*0120*/  SHF.R.S32.HI R4, RZ, 0x1f, R3 ;  /* 0x0000001fff047819 */ /* 0x000fe20000011403 */
[----:B------:R-:W-:Y:S01]  /*0130*/  IMAD.IADD R6, R11, 0x1, -R6 ;  /* 0x000000010b067824 */ /* 0x000fe200078e0a06 */
[----:B------:R-:W-:Y:S02]  /*0140*/  SHF.R.S32.HI R8, RZ, 0x1f, R25 ;  /* 0x0000001fff087819 */ /* 0x000fe40000011419 */
[----:B------:R-:W-:Y:S01]  /*0150*/  SHF.R.S32.HI R5, RZ, 0x1f, R2 ;  /* 0x0000001fff057819 */ /* 0x000fe20000011402 */
[----:B------:R-:W-:Y:S01]  /*0160*/  IMAD R23, R23, 0x40, R6 ;  /* 0x0000004017177824 */ /* 0x000fe200078e0206 */
[----:B------:R-:W-:-:S02]  /*0170*/  LEA.HI R4, R4, R3, RZ, 0x4 ;  /* 0x0000000304047211 */ /* 0x000fc400078f20ff */
[----:B------:R-:W-:Y:S02]  /*0180*/  LEA.HI R8, R8, R25, RZ, 0x4 ;  /* 0x0000001908087211 */ /* 0x000fe400078f20ff */
[----:B------:R-:W-:Y:S02]  /*0190*/  LEA.HI R5, R5, R2, RZ, 0x4 ;  /* 0x0000000205057211 */ /* 0x000fe400078f20ff */
[----:B------:R-:W-:Y:S02]  /*01a0*/  SHF.R.S32.HI R7, RZ, 0x4, R4 ;  /* 0x00000004ff077819 */ /* 0x000fe40000011404 */
[----:B------:R-:W-:Y:S02]  /*01b0*/  LOP3.LUT R4, R4, 0xfffffff0, RZ, 0xc0, !PT ;  /* 0xfffffff004047812 */ /* 0x000fe400078ec0ff */
[----:B------:R-:W-:Y:S02]  /*01c0*/  SHF.R.S32.HI R17, RZ, 0x4, R8 ;  /* 0x00000004ff117819 */ /* 0x000fe40000011408 */
[----:B------:R-:W-:Y:S01]  /*01d0*/  LOP3.LUT R8, R8, 0xfffffff0, RZ, 0xc0, !PT ;  /* 0xfffffff008087812 */ /* 0x000fe200078ec0ff */
[----:B------:R-:W-:Y:S01]  /*01e0*/  IMAD.IADD R6, R3, 0x1, -R4 ;  /* 0x0000000103067824 */ /* 0x000fe200078e0a04 */
[----:B------:R-:W-:-:S02]  /*01f0*/  LOP3.LUT R15, R5, 0xfffffff0, RZ, 0xc0, !PT ;  /* 0xfffffff0050f7812 */ /* 0x000fc400078ec0ff */
[----:B------:R-:W-:Y:S01]  /*0200*/  SHF.R.S32.HI R9, RZ, 0x4, R5 ;  /* 0x00000004ff097819 */ /* 0x000fe20000011405 */
[----:B------:R-:W-:Y:S01]  /*0210*/  IMAD.IADD R8, R25, 0x1, -R8 ;  /* 0x0000000119087824 */ /* 0x000fe200078e0a08 */
[----:B------:R-:W-:Y:S01]  /*0220*/  LOP3.LUT R4, R0, 0x1f, RZ, 0xc0, !PT ;  /* 0x0000001f00047812 */ /* 0x000fe200078ec0ff */
[----:B------:R-:W-:Y:S02]  /*0230*/  IMAD.IADD R10, R2, 0x1, -R15 ;  /* 0x00000001020a7824 */ /* 0x000fe400078e0a0f */
[----:B------:R-:W-:Y:S01]  /*0240*/  IMAD R17, R17, 0x40, R8 ;  /* 0x0000004011117824 */ /* 0x000fe200078e0208 */
[----:B------:R-:W-:Y:S01]  /*0250*/  ISETP.GE.U32.AND P0, PT, R4, 0x19, PT ;  /* 0x000000190400780c */ /* 0x000fe20003f06070 */
[----:B------:R-:W-:Y:S01]  /*0260*/  IMAD R9, R9, 0x40, R10 ;  /* 0x0000004009097824 */ /* 0x000fe200078e020a */
[----:B------:R-:W-:Y:S01]  /*0270*/  LOP3.LUT R12, R0, 0x1f, RZ, 0xc0, !PT ;  /* 0x0000001f000c7812 */ /* 0x000fe200078ec0ff */
[----:B------:R-:W-:Y:S01]  /*0280*/  IMAD R7, R7, 0x40, R6 ;  /* 0x0000004007077824 */ /* 0x000fe200078e0206 */
[----:B------:R-:W-:Y:S01]  /*0290*/  ISETP.LT.AND P3, PT, R11, 0x40, !P0 ;  /* 0x000000400b00780c */ /* 0x000fe20004761270 */
[----:B------:R-:W-:Y:S01]  /*02a0*/  IMAD R5, R23, 0x19, RZ ;  /* 0x0000001917057824 */ /* 0x000fe200078e02ff */
[----:B------:R-:W-:Y:S01]  /*02b0*/  ISETP.LT.AND P1, PT, R3, 0x40, !P0 ;  /* 0x000000400300780c */ /* 0x000fe20004721270 */
[----:B------:R-:W-:Y:S01]  /*02c0*/  IMAD R15, R17, 0x19, RZ ;  /* 0x00000019110f7824 */ /* 0x000fe200078e02ff */
[----:B------:R-:W-:Y:S01]  /*02d0*/  ISETP.LT.AND P2, PT, R25, 0x40, !P0 ;  /* 0x000000401900780c */ /* 0x000fe20004741270 */
[----:B------:R-:W-:Y:S01]  /*02e0*/  IMAD R35, R9, 0x19, RZ ;  /* 0x0000001909237824 */ /* 0x000fe200078e02ff */
[----:B------:R-:W-:Y:S01]  /*02f0*/  IADD3 R27, R4, R5, RZ ;  /* 0x00000005041b7210 */ /* 0x000fe20007ffe0ff */
[----:B------:R-:W-:Y:S01]  /*0300*/  IMAD R19, R7, 0x19, RZ ;  /* 0x0000001907137824 */ /* 0x000fe200078e02ff */
[----:B------:R-:W-:Y:S01]  /*0310*/  ISETP.LT.AND P0, PT, R2, 0x40, !P0 ;  /* 0x000000400200780c */ /* 0x000fe20004701270 */
[C---:B------:R-:W-:Y:S01]  /*0320*/  VIADD R6, R4.reuse, 0x190 ;  /* 0x0000019004067836 */ /* 0x040fe20000000000 */
[----:B------:R-:W-:Y:S01]  /*0330*/  HFMA2.MMA R8, -RZ, RZ, 0, 0 ;  /* 0x00000000ff087435 */ /* 0x000fe200000001ff */
[----:B------:R-:W-:-:S02]  /*0340*/  IMAD.IADD R31, R4, 0x1, R15 ;  /* 0x00000001041f7824 */ /* 0x000fc400078e020f */
[C---:B------:R-:W-:Y:S02]  /*0350*/  IMAD.IADD R37, R4.reuse, 0x1, R35 ;  /* 0x0000000104257824 */ /* 0x040fe400078e0223 */
[--C-:B------:R-:W-:Y:S02]  /*0360*/  IMAD.IADD R28, R5, 0x1, R6.reuse ;  /* 0x00000001051c7824 */ /* 0x100fe400078e0206 */
[--C-:B------:R-:W-:Y:S02]  /*0370*/  IMAD.IADD R15, R15, 0x1, R6.reuse ;  /* 0x000000010f0f7824 */ /* 0x100fe400078e0206 */
[--C-:B------:R-:W-:Y:S02]  /*0380*/  IMAD.IADD R16, R19, 0x1, R6.reuse ;  /* 0x0000000113107824 */ /* 0x100fe400078e0206 */
[----:B------:R-:W-:Y:S02]  /*0390*/  IMAD.IADD R35, R35, 0x1, R6 ;  /* 0x0000000123237824 */ /* 0x000fe400078e0206 */
[----:B------:R-:W-:-:S02]  /*03a0*/  IMAD.IADD R29, R4, 0x1, R19 ;  /* 0x00000001041d7824 */ /* 0x000fc400078e0213 */
[----:B------:R-:W-:Y:S02]  /*03b0*/  IMAD.MOV.U32 R6, RZ, RZ, RZ ;  /* 0x000000ffff067224 */ /* 0x000fe400078e00ff */
[----:B--2---:R-:W-:-:S04]  /*03c0*/  IMAD.WIDE R26, R27, 0x4, R20 ;  /* 0x000000041b1a7825 */ /* 0x004fc800078e0214 */
[----:B------:R-:W-:Y:S01]  /*03d0*/  IMAD.MOV.U32 R10, RZ, RZ, RZ ;  /* 0x000000ffff0a7224 */ /* 0x000fe200078e00ff */
[----:B------:R1:W2:Y:S01]  /*03e0*/  @P3 LDG.E R6, desc[UR6][R26.64] ;  /* 0x000000061a063981 */ /* 0x0002a2000c1e1900 */
[----:B------:R-:W-:-:S04]  /*03f0*/  IMAD.WIDE R4, R29, 0x4, R20 ;  /* 0x000000041d047825 */ /* 0x000fc800078e0214 */
[--C-:B------:R-:W-:Y:S01]  /*0400*/  IMAD.WIDE R18, R37, 0x4, R20.reuse ;  /* 0x0000000425127825 */ /* 0x100fe200078e0214 */
[----:B------:R-:W-:Y:S01]  /*0410*/  LOP3.LUT R37, R12, 0x320, RZ, 0xfc, !PT ;  /* 0x000003200c257812 */ /* 0x000fe200078efcff */
[----:B------:R3:W4:Y:S02]  /*0420*/  @P1 LDG.E R10, desc[UR6][R4.64] ;  /* 0x00000006040a1981 */ /* 0x000724000c1e1900 */
[--C-:B------:R-:W-:Y:S02]  /*0430*/  IMAD.WIDE R30, R31, 0x4, R20.reuse ;  /* 0x000000041f1e7825 */ /* 0x100fe400078e0214 */
[----:B------:R-:W5:Y:S02]  /*0440*/  @P0 LDG.E R8, desc[UR6][R18.64] ;  /* 0x0000000612080981 */ /* 0x000f64000c1e1900 */
[----:B-1----:R-:W-:Y:S02]  /*0450*/  IMAD R26, R17, 0x19, RZ ;  /* 0x00000019111a7824 */ /* 0x002fe400078e02ff */
[--C-:B------:R-:W-:Y:S01]  /*0460*/  IMAD.WIDE R14, R15, 0x4, R20.reuse ;  /* 0x000000040f0e7825 */ /* 0x100fe200078e0214 */
[----:B------:R1:W5:Y:S03]  /*0470*/  @P2 LDG.E R33, desc[UR6][R30.64] ;  /* 0x000000061e212981 */ /* 0x000366000c1e1900 */
[--C-:B---3--:R-:W-:Y:S01]  /*0480*/  IMAD.WIDE R4, R35, 0x4, R20.reuse ;  /* 0x0000000423047825 */ /* 0x108fe200078e0214 */
[----:B------:R3:W5:Y:S03]  /*0490*/  @P2 LDG.E R32, desc[UR6][R14.64] ;  /* 0x000000060e202981 */ /* 0x000766000c1e1900 */
[----:B------:R-:W-:-:S04]  /*04a0*/  IMAD.WIDE R28, R28, 0x4, R20 ;  /* 0x000000041c1c7825 */ /* 0x000fc800078e0214 */
[----:B------:R-:W-:Y:S01]  /*04b0*/  IMAD.IADD R35, R26, 0x1, R37 ;  /* 0x000000011a237824 */ /* 0x000fe200078e0225 */
[----:B------:R3:W5:Y:S01]  /*04c0*/  @P3 LDG.E R36, desc[UR6][R28.64] ;  /* 0x000000061c243981 */ /* 0x000762000c1e1900 */
[----:B------:R-:W-:Y:S02]  /*04d0*/  IMAD R27, R23, 0x19, RZ ;  /* 0x00000019171b7824 */ /* 0x000fe400078e02ff */
[----:B------:R-:W-:Y:S02]  /*04e0*/  IMAD.MOV.U32 R24, RZ, RZ, RZ ;  /* 0x000000ffff187224 */ /* 0x000fe400078e00ff */
[----:B------:R-:W-:Y:S02]  /*04f0*/  IMAD.MOV.U32 R22, RZ, RZ, RZ ;  /* 0x000000ffff167224 */ /* 0x000fe400078e00ff */
[----:B-1----:R-:W-:-:S04]  /*0500*/  IMAD.WIDE R30, R16, 0x4, R20 ;  /* 0x00000004101e7825 */ /* 0x002fc800078e0214 */
[----:B---3--:R-:W-:Y:S01]  /*0510*/  IMAD.WIDE R14, R35, 0x4, R20 ;  /* 0x00000004230e7825 */ /* 0x008fe200078e0214 */
[----:B------:R-:W3:Y:S03]  /*0520*/  @P1 LDG.E R24, desc[UR6][R30.64] ;  /* 0x000000061e181981 */ /* 0x000ee6000c1e1900 */
[----:B------:R-:W-:Y:S01]  /*0530*/  IMAD.IADD R19, R27, 0x1, R37 ;  /* 0x000000011b137824 */ /* 0x000fe200078e0225 */
[----:B------:R1:W3:Y:S01]  /*0540*/  @P0 LDG.E R22, desc[UR6][R4.64] ;  /* 0x0000000604160981 */ /* 0x0002e2000c1e1900 */
[----:B------:R-:W-:Y:S02]  /*0550*/  IMAD R35, R9, 0x19, RZ ;  /* 0x0000001909237824 */ /* 0x000fe400078e02ff */
[----:B0-----:R-:W-:Y:S02]  /*0560*/  IMAD R29, R7, 0x19, RZ ;  /* 0x00000019071d7824 */ /* 0x001fe400078e02ff */
[----:B------:R-:W-:-:S02]  /*0570*/  IMAD.MOV.U32 R34, RZ, RZ, RZ ;  /* 0x000000ffff227224 */ /* 0x000fc400078e00ff */
[----:B------:R-:W-:Y:S01]  /*0580*/  IMAD.WIDE R18, R19, 0x4, R20 ;  /* 0x0000000413127825 */ /* 0x000fe200078e0214 */
[----:B-1----:R-:W-:-:S03]  /*0590*/  IADD3 R5, R35, R37, RZ ;  /* 0x0000002523057210 */ /* 0x002fc60007ffe0ff */
[----:B------:R-:W-:Y:S01]  /*05a0*/  IMAD.IADD R31, R29, 0x1, R37 ;  /* 0x000000011d1f7824 */ /* 0x000fe200078e0225 */
[----:B------:R0:W3:Y:S01]  /*05b0*/  @P3 LDG.E R34, desc[UR6][R18.64] ;  /* 0x0000000612223981 */ /* 0x0000e2000c1e1900 */
[----:B------:R-:W-:Y:S02]  /*05c0*/  VIADD R37, R12, 0x4b0 ;  /* 0x000004b00c257836 */ /* 0x000fe40000000000 */
[----:B------:R-:W-:-:S06]  /*05d0*/  IMAD.MOV.U32 R28, RZ, RZ, RZ ;  /* 0x000000ffff1c7224 */ /* 0x000fcc00078e00ff */
[----:B------:R1:W3:Y:S01]  /*05e0*/  @P2 LDG.E R28, desc[UR6][R14.64] ;  /* 0x000000060e1c2981 */ /* 0x0002e2000c1e1900 */
[----:B0-----:R-:W-:-:S04]  /*05f0*/  IMAD.IADD R19, R27, 0x1, R37 ;  /* 0x000000011b137824 */ /* 0x001fc800078e0225 */
[--C-:B-1----:R-:W-:Y:S02]  /*0600*/  IMAD.WIDE R14, R19, 0x4, R20.reuse ;  /* 0x00000004130e7825 */ /* 0x102fe400078e0214 */
[----:B------:R-:W0:Y:S02]  /*0610*/  LDC.64 R18, c[0x0][0x218] ;  /* 0x00008600ff127b82 */ /* 0x000e240000000a00 */
[----:B------:R-:W-:Y:S02]  /*0620*/  IMAD.MOV.U32 R12, RZ, RZ, RZ ;  /* 0x000000ffff0c7224 */ /* 0x000fe400078e00ff */
[----:B------:R-:W-:Y:S02]  /*0630*/  IMAD.MOV.U32 R16, RZ, RZ, RZ ;  /* 0x000000ffff107224 */ /* 0x000fe400078e00ff */
[----:B------:R-:W-:-:S04]  /*0640*/  IMAD.WIDE R4, R5, 0x4, R20 ;  /* 0x0000000405047825 */ /* 0x000fc800078e0214 */
[----:B------:R-:W-:Y:S01]  /*0650*/  IMAD.WIDE R30, R31, 0x4, R20 ;  /* 0x000000041f1e7825 */ /* 0x000fe200078e0214 */
[----:B------:R1:W3:Y:S03]  /*0660*/  @P0 LDG.E R12, desc[UR6][R4.64] ;  /* 0x00000006040c0981 */ /* 0x0002e6000c1e1900 */
[----:B------:R-:W-:Y:S01]  /*0670*/  IMAD.MOV.U32 R27, RZ, RZ, RZ ;  /* 0x000000ffff1b7224 */ /* 0x000fe200078e00ff */
[----:B------:R1:W3:Y:S01]  /*0680*/  @P1 LDG.E R16, desc[UR6][R30.64] ;  /* 0x000000061e101981 */ /* 0x0002e2000c1e1900 */
[--C-:B------:R-:W-:Y:S02]  /*0690*/  IMAD.IADD R26, R26, 0x1, R37.reuse ;  /* 0x000000011a1a7824 */ /* 0x100fe400078e0225 */
[--C-:B------:R-:W-:Y:S01]  /*06a0*/  IMAD.IADD R29, R29, 0x1, R37.reuse ;  /* 0x000000011d1d7824 */ /* 0x100fe200078e0225 */
[----:B------:R-:W-:Y:S01]  /*06b0*/  ISETP.GE.AND P4, PT, R11, 0x40, PT ;  /* 0x000000400b00780c */ /* 0x000fe20003f86270 */
[----:B------:R1:W3:Y:S02]  /*06c0*/  @P3 LDG.E R27, desc[UR6][R14.64] ;  /* 0x000000060e1b3981 */ /* 0x0002e4000c1e1900 */
[----:B-1----:R-:W-:Y:S01]  /*06d0*/  CS2R R4, SRZ ;  /* 0x0000000000047805 */ /* 0x002fe2000001ff00 */
[----:B------:R-:W-:-:S02]  /*06e0*/  IMAD.IADD R35, R35, 0x1, R37 ;  /* 0x0000000123237824 */ /* 0x000fc400078e0225 */
[----:B------:R-:W-:-:S04]  /*06f0*/  IMAD.WIDE R30, R26, 0x4, R20 ;  /* 0x000000041a1e7825 */ /* 0x000fc800078e0214 */
[--C-:B------:R-:W-:Y:S01]  /*0700*/  IMAD.WIDE R14, R29, 0x4, R20.reuse ;  /* 0x000000041d0e7825 */ /* 0x100fe200078e0214 */
[----:B------:R1:W3:Y:S03]  /*0710*/  @P2 LDG.E R4, desc[UR6][R30.64] ;  /* 0x000000061e042981 */ /* 0x0002e6000c1e1900 */
[----:B------:R-:W-:Y:S01]  /*0720*/  VIADD R29, R23, 0x10 ;  /* 0x00000010171d7836 */ /* 0x000fe20000000000 */
[----:B------:R0:W3:Y:S01]  /*0730*/  @P1 LDG.E R5, desc[UR6][R14.64] ;  /* 0x000000060e051981 */ /* 0x0000e2000c1e1900 */
[----:B------:R-:W-:Y:S02]  /*0740*/  IMAD.MOV.U32 R11, RZ, RZ, RZ ;  /* 0x000000ffff0b7224 */ /* 0x000fe400078e00ff */
[----:B------:R-:W-:Y:S01]  /*0750*/  IMAD.WIDE R20, R35, 0x4, R20 ;  /* 0x0000000423147825 */ /* 0x000fe200078e0214 */
[----:B------:R-:W-:Y:S02]  /*0760*/  ISETP.GE.AND P5, PT, R25, 0x40, PT ;  /* 0x000000401900780c */ /* 0x000fe40003fa6270 */
[----:B-1----:R-:W-:Y:S01]  /*0770*/  CS2R R30, SRZ ;  /* 0x00000000001e7805 */ /* 0x002fe2000001ff00 */
[----:B------:R-:W-:Y:S01]  /*0780*/  VIADD R25, R23, 0x20 ;  /* 0x0000002017197836 */ /* 0x000fe20000000000 */
[----:B------:R1:W3:Y:S01]  /*0790*/  @P0 LDG.E R11, desc[UR6][R20.64] ;  /* 0x00000006140b0981 */ /* 0x0002e2000c1e1900 */
[----:B0-----:R-:W-:Y:S01]  /*07a0*/  IMAD.WIDE R14, R29, 0x4, R18 ;  /* 0x000000041d0e7825 */ /* 0x001fe200078e0212 */
[----:B------:R-:W-:-:S04]  /*07b0*/  MOV R35, RZ ;  /* 0x000000ff00237202 */ /* 0x000fc80000000f00 */
[----:B------:R0:W3:Y:S01]  /*07c0*/  @!P4 LDG.E.EL R31, desc[UR6][R14.64] ;  /* 0x000000060e1fc981 */ /* 0x0000e2000c2e1900 */
[----:B-1----:R-:W-:-:S04]  /*07d0*/  IMAD.WIDE R20, R23, 0x4, R18 ;  /* 0x0000000417147825 */ /* 0x002fc800078e0212 */
[----:B------:R-:W-:Y:S01]  /*07e0*/  VIADD R23, R23, 0x30 ;  /* 0x0000003017177836 */ /* 0x000fe20000000000 */
[----:B------:R1:W3:Y:S01]  /*07f0*/  @!P4 LDG.E.EL R35, desc[UR6][R20.64] ;  /* 0x000000061423c981 */ /* 0x0002e2000c2e1900 */
[----:B0-----:R-:W-:-:S04]  /*0800*/  IMAD.WIDE R14, R25, 0x4, R18 ;  /* 0x00000004190e7825 */ /* 0x001fc800078e0212 */
[----:B------:R-:W-:Y:S01]  /*0810*/  VIADD R25, R17, 0x10 ;  /* 0x0000001011197836 */ /* 0x000fe20000000000 */
[----:B------:R0:W3:Y:S01]  /*0820*/  @!P4 LDG.E.EL R30, desc[UR6][R14.64] ;  /* 0x000000060e1ec981 */ /* 0x0000e2000c2e1900 */
[----:B------:R-:W-:Y:S02]  /*0830*/  IMAD.MOV.U32 R26, RZ, RZ, RZ ;  /* 0x000000ffff1a7224 */ /* 0x000fe400078e00ff */
[----:B-1----:R-:W-:-:S04]  /*0840*/  IMAD.WIDE R20, R23, 0x4, R18 ;  /* 0x0000000417147825 */ /* 0x002fc800078e0212 */
[----:B------:R-:W-:Y:S01]  /*0850*/  IMAD.MOV.U32 R23, RZ, RZ, RZ ;  /* 0x000000ffff177224 */ /* 0x000fe200078e00ff */
[----:B------:R1:W3:Y:S01]  /*0860*/  @!P4 LDG.E.EL R26, desc[UR6][R20.64] ;  /* 0x00000006141ac981 */ /* 0x0002e2000c2e1900 */
[--C-:B0-----:R-:W-:Y:S01]  /*0870*/  IMAD.WIDE R14, R25, 0x4, R18.reuse ;  /* 0x00000004190e7825 */ /* 0x101fe200078e0212 */
[----:B------:R-:W-:Y:S01]  /*0880*/  HFMA2.MMA R25, -RZ, RZ, 0, 0 ;  /* 0x00000000ff197435 */ /* 0x000fe200000001ff */
[----:B------:R-:W-:Y:S02]  /*0890*/  ISETP.GE.AND P4, PT, R3, 0x40, PT ;  /* 0x000000400300780c */ /* 0x000fe40003f86270 */
[C---:B------:R-:W-:Y:S01]  /*08a0*/  VIADD R37, R17.reuse, 0x20 ;  /* 0x0000002011257836 */ /* 0x040fe20000000000 */
[----:B------:R0:W3:Y:S01]  /*08b0*/  @!P5 LDG.E.EL R23, desc[UR6][R14.64] ;  /* 0x000000060e17d981 */ /* 0x0000e2000c2e1900 */
[----:B------:R-:W-:Y:S02]  /*08c0*/  IMAD.MOV.U32 R29, RZ, RZ, RZ ;  /* 0x000000ffff1d7224 */ /* 0x000fe400078e00ff */
[----:B-1----:R-:W-:-:S04]  /*08d0*/  IMAD.WIDE R20, R17, 0x4, R18 ;  /* 0x0000000411147825 */ /* 0x002fc800078e0212 */
[----:B------:R-:W-:Y:S01]  /*08e0*/  VIADD R17, R17, 0x30 ;  /* 0x0000003011117836 */ /* 0x000fe20000000000 */
[----:B------:R1:W3:Y:S01]  /*08f0*/  @!P5 LDG.E.EL R29, desc[UR6][R20.64] ;  /* 0x00000006141dd981 */ /* 0x0002e2000c2e1900 */
[----:B0-----:R-:W-:Y:S01]  /*0900*/  IMAD.WIDE R14, R37, 0x4, R18 ;  /* 0x00000004250e7825 */ /* 0x001fe200078e0212 */
[----:B------:R-:W-:-:S03]  /*0910*/  LOP3.LUT R0, R13, 0x1f, R0, 0xf8, !PT ;  /* 0x0000001f0d007812 */ /* 0x000fc600078ef800 */
[----:B------:R-:W-:Y:S01]  /*0920*/  IMAD.MOV.U32 R3, RZ, RZ, RZ ;  /* 0x000000ffff037224 */ /* 0x000fe200078e00ff */
[----:B------:R0:W3:Y:S01]  /*0930*/  @!P5 LDG.E.EL R25, desc[UR6][R14.64] ;  /* 0x000000060e19d981 */ /* 0x0000e2000c2e1900 */
[----:B-1----:R-:W-:-:S04]  /*0940*/  IMAD.WIDE R20, R17, 0x4, R18 ;  /* 0x0000000411147825 */ /* 0x002fc800078e0212 */
[----:B------:R-:W-:Y:S01]  /*0950*/  IMAD.MOV.U32 R17, RZ, RZ, RZ ;  /* 0x000000ffff117224 */ /* 0x000fe200078e00ff */
[----:B------:R1:W3:Y:S01]  /*0960*/  @!P5 LDG.E.EL R3, desc[UR6][R20.64] ;  /* 0x000000061403d981 */ /* 0x0002e2000c2e1900 */
[----:B0-----:R-:W-:-:S04]  /*0970*/  IMAD.WIDE R14, R7, 0x4, R18 ;  /* 0x00000004070e7825 */ /* 0x001fc800078e0212 */
[C---:B------:R-:W-:Y:S01]  /*0980*/  VIADD R13, R7.reuse, 0x10 ;  /* 0x00000010070d7836 */ /* 0x040fe20000000000 */
[----:B------:R0:W3:Y:S01]  /*0990*/  @!P4 LDG.E.EL R17, desc[UR6][R14.64] ;  /* 0x000000060e11c981 */ /* 0x0000e2000c2e1900 */
[----:B------:R-:W-:Y:S02]  /*09a0*/  VIADD R37, R7, 0x20 ;  /* 0x0000002007257836 */ /* 0x000fe40000000000 */
[----:B-1----:R-:W-:-:S04]  /*09b0*/  IMAD.WIDE R20, R13, 0x4, R18 ;  /* 0x000000040d147825 */ /* 0x002fc800078e0212 */
[----:B0-----:R-:W-:Y:S02]  /*09c0*/  IMAD.MOV.U32 R14, RZ, RZ, RZ ;  /* 0x000000ffff0e7224 */ /* 0x001fe400078e00ff */
[----:B------:R-:W-:-:S04]  /*09d0*/  IMAD.MOV.U32 R13, RZ, RZ, RZ ;  /* 0x000000ffff0d7224 */ /* 0x000fc800078e00ff */
[----:B------:R0:W3:Y:S01]  /*09e0*/  @!P4 LDG.E.EL R14, desc[UR6][R20.64] ;  /* 0x00000006140ec981 */ /* 0x0000e2000c2e1900 */
[----:B------:R-:W-:Y:S01]  /*09f0*/  VIADD R15, R7, 0x30 ;  /* 0x00000030070f7836 */ /* 0x000fe20000000000 */
[----:B------:R-:W-:Y:S02]  /*0a00*/  ISETP.GE.AND P5, PT, R2, 0x40, PT ;  /* 0x000000400200780c */ /* 0x000fe40003fa6270 */
[----:B------:R-:W-:Y:S01]  /*0a10*/  MOV R7, RZ ;  /* 0x000000ff00077202 */ /* 0x000fe20000000f00 */
[----:B0-----:R-:W-:-:S05]  /*0a20*/  IMAD.WIDE R20, R37, 0x4, R18 ;  /* 0x0000000425147825 */ /* 0x001fca00078e0212 */
[----:B------:R0:W3:Y:S01]  /*0a30*/  @!P4 LDG.E.EL R13, desc[UR6][R20.64] ;  /* 0x00000006140dc981 */ /* 0x0000e2000c2e1900 */
[----:B------:R-:W-:Y:S02]  /*0a40*/  VIADD R37, R9, 0x10 ;  /* 0x0000001009257836 */ /* 0x000fe40000000000 */
[----:B0-----:R-:W-:-:S04]  /*0a50*/  IMAD.WIDE R20, R15, 0x4, R18 ;  /* 0x000000040f147825 */ /* 0x001fc800078e0212 */
[----:B------:R-:W-:Y:S01]  /*0a60*/  IMAD.MOV.U32 R15, RZ, RZ, RZ ;  /* 0x000000ffff0f7224 */ /* 0x000fe200078e00ff */
[----:B------:R0:W3:Y:S01]  /*0a70*/  @!P4 LDG.E.EL R7, desc[UR6][R20.64] ;  /* 0x000000061407c981 */ /* 0x0000e2000c2e1900 */
[----:B------:R-:W-:Y:S02]  /*0a80*/  IMAD.MOV.U32 R2, RZ, RZ, RZ ;  /* 0x000000ffff027224 */ /* 0x000fe400078e00ff */
[----:B0-----:R-:W-:-:S05]  /*0a90*/  IMAD.WIDE R20, R9, 0x4, R18 ;  /* 0x0000000409147825 */ /* 0x001fca00078e0212 */
[----:B------:R0:W3:Y:S02]  /*0aa0*/  @!P5 LDG.E.EL R15, desc[UR6][R20.64] ;  /* 0x00000006140fd981 */ /* 0x0000e4000c2e1900 */
[----:B0-----:R-:W-:-:S05]  /*0ab0*/  IMAD.WIDE R20, R37, 0x4, R18 ;  /* 0x0000000425147825 */ /* 0x001fca00078e0212 */
[----:B------:R0:W3:Y:S01]  /*0ac0*/  @!P5 LDG.E.EL R2, desc[UR6][R20.64] ;  /* 0x000000061402d981 */ /* 0x0000e2000c2e1900 */
[----:B------:R-:W-:Y:S02]  /*0ad0*/  IMAD.MOV.U32 R37, RZ, RZ, RZ ;  /* 0x000000ffff257224 */ /* 0x000fe400078e00ff */
[C---:B0-----:R-:W-:Y:S02]  /*0ae0*/  VIADD R21, R9.reuse, 0x20 ;  /* 0x0000002009157836 */ /* 0x041fe40000000000 */
[----:B------:R-:W-:Y:S02]  /*0af0*/  VIADD R9, R9, 0x30 ;  /* 0x0000003009097836 */ /* 0x000fe40000000000 */
[----:B------:R-:W-:-:S04]  /*0b00*/  IMAD.WIDE R20, R21, 0x4, R18 ;  /* 0x0000000415147825 */ /* 0x000fc800078e0212 */
[----:B------:R-:W-:Y:S01]  /*0b10*/  IMAD.WIDE R18, R9, 0x4, R18 ;  /* 0x0000000409127825 */ /* 0x000fe200078e0212 */
[----:B------:R3:W3:Y:S03]  /*0b20*/  @!P5 LDG.E.EL R37, desc[UR6][R20.64] ;  /* 0x000000061425d981 */ /* 0x0006e6000c2e1900 */
[----:B------:R-:W-:-:S06]  /*0b30*/  IMAD.MOV.U32 R9, RZ, RZ, RZ ;  /* 0x000000ffff097224 */ /* 0x000fcc00078e00ff */
[----:B------:R0:W3:Y:S01]  /*0b40*/  @!P5 LDG.E.EL R9, desc[UR6][R18.64] ;  /* 0x000000061209d981 */ /* 0x0000e2000c2e1900 */
[----:B--2---:R-:W-:Y:S02]  /*0b50*/  SEL R6, R6, RZ, P3 ;  /* 0x000000ff06067207 */ /* 0x004fe40001800000 */
[----:B----4-:R-:W-:Y:S02]  /*0b60*/  SEL R10, R10, RZ, P1 ;  /* 0x000000ff0a0a7207 */ /* 0x010fe40000800000 */
[----:B-----5:R-:W-:Y:S02]  /*0b70*/  SEL R32, R32, RZ, P2 ;  /* 0x000000ff20207207 */ /* 0x020fe40001000000 */
[----:B------:R-:W-:Y:S02]  /*0b80*/  SEL R36, R36, RZ, P3 ;  /* 0x000000ff24247207 */ /* 0x000fe40001800000 */
[----:B------:R-:W-:Y:S02]  /*0b90*/  SEL R8, R8, RZ, P0 ;  /* 0x000000ff08087207 */ /* 0x000fe40000000000 */
[----:B---3--:R-:W-:-:S02]  /*0ba0*/  SEL R21, R24, RZ, P1 ;  /* 0x000000ff18157207 */ /* 0x008fc40000800000 */
[----:B------:R-:W-:Y:S02]  /*0bb0*/  SEL R28, R28, RZ, P2 ;  /* 0x000000ff1c1c7207 */ /* 0x000fe40001000000 */
[----:B------:R-:W-:Y:S02]  /*0bc0*/  SEL R12, R12, RZ, P0 ;  /* 0x000000ff0c0c7207 */ /* 0x000fe40000000000 */
[----:B------:R-:W-:Y:S02]  /*0bd0*/  SEL R27, R27, RZ, P3 ;  /* 0x000000ff1b1b7207 */ /* 0x000fe40001800000 */
[----:B------:R-:W-:Y:S01]  /*0be0*/  SEL R16, R16, RZ, P1 ;  /* 0x000000ff10107207 */ /* 0x000fe20000800000 */
[----:B------:R-:W-:Y:S01]  /*0bf0*/  FADD R31, R36, -R31 ;  /* 0x8000001f241f7221 */ /* 0x000fe20000000000 */
[----:B------:R-:W-:Y:S01]  /*0c00*/  FADD R6, R6, -R35 ;  /* 0x8000002306067221 */ /* 0x000fe20000000000 */
[----:B------:R-:W-:Y:S02]  /*0c10*/  SEL R35, R34, RZ, P3 ;  /* 0x000000ff22237207 */ /* 0x000fe40001800000 */
[----:B------:R-:W-:Y:S01]  /*0c20*/  SEL R34, R33, RZ, P2 ;  /* 0x000000ff21227207 */ /* 0x000fe20001000000 */
[----:B------:R-:W-:-:S02]  /*0c30*/  FADD R31, |R31|, |R6| ;  /* 0x400000061f1f7221 */ /* 0x000fc40000000200 */
[----:B------:R-:W-:-:S04]  /*0c40*/  FADD R30, R35, -R30 ;  /* 0x8000001e231e7221 */ /* 0x000fc80000000000 */
[----:B------:R-:W-:Y:S01]  /*0c50*/  FADD R30, R31, |R30| ;  /* 0x4000001e1f1e7221 */ /* 0x000fe20000000000 */
[----:B0-----:R-:W-:Y:S01]  /*0c60*/  FADD R19, R27, -R26 ;  /* 0x8000001a1b137221 */ /* 0x001fe20000000000 */
[----:B------:R-:W-:Y:S01]  /*0c70*/  FADD R23, R32, -R23 ;  /* 0x8000001720177221 */ /* 0x000fe20000000000 */
[----:B------:R-:W-:-:S04]  /*0c80*/  FADD R6, R34, -R29 ;  /* 0x8000001d22067221 */ /* 0x000fc80000000000 */
[----:B------:R-:W-:Y:S01]  /*0c90*/  FADD R6, |R23|, |R6| ;  /* 0x4000000617067221 */ /* 0x000fe20000000200 */
[----:B------:R-:W-:Y:S01]  /*0ca0*/  SEL R23, R22, RZ, P0 ;  /* 0x000000ff16177207 */ /* 0x000fe20000000000 */
[----:B------:R-:W-:Y:S01]  /*0cb0*/  FADD R19, R30, |R19| ;  /* 0x400000131e137221 */ /* 0x000fe20000000000 */
[----:B------:R-:W-:-:S04]  /*0cc0*/  FADD R25, R28, -R25 ;  /* 0x800000191c197221 */ /* 0x000fc80000000000 */
[----:B------:R-:W-:Y:S01]  /*0cd0*/  FADD R6, R6, |R25| ;  /* 0x4000001906067221 */ /* 0x000fe20000000000 */
[----:B------:R-:W-:Y:S01]  /*0ce0*/  FADD R17, R10, -R17 ;  /* 0x800000110a117221 */ /* 0x000fe20000000000 */
[----:B------:R-:W-:Y:S01]  /*0cf0*/  SEL R10, R5, RZ, P1 ;  /* 0x000000ff050a7207 */ /* 0x000fe20000800000 */
[----:B------:R-:W-:-:S04]  /*0d00*/  FADD R14, R21, -R14 ;  /* 0x8000000e150e7221 */ /* 0x000fc80000000000 */
[----:B------:R-:W-:Y:S01]  /*0d10*/  FADD R14, |R14|, |R17| ;  /* 0x400000110e0e7221 */ /* 0x000fe20000000200 */
[----:B------:R-:W-:-:S04]  /*0d20*/  FADD R13, R16, -R13 ;  /* 0x8000000d100d7221 */ /* 0x000fc80000000000 */
[----:B------:R-:W-:Y:S01]  /*0d30*/  FADD R13, R14, |R13| ;  /* 0x4000000d0e0d7221 */ /* 0x000fe20000000000 */
[----:B------:R-:W-:Y:S01]  /*0d40*/  FADD R15, R8, -R15 ;  /* 0x8000000f080f7221 */ /* 0x000fe20000000000 */
[----:B------:R-:W-:-:S05]  /*0d50*/  SEL R8, R4, RZ, P2 ;  /* 0x000000ff04087207 */ /* 0x000fca0001000000 */
[----:B------:R-:W-:Y:S01]  /*0d60*/  FADD R3, R8, -R3 ;  /* 0x8000000308037221 */ /* 0x000fe20000000000 */
[----:B------:R-:W-:-:S04]  /*0d70*/  FADD R2, R23, -R2 ;  /* 0x8000000217027221 */ /* 0x000fc80000000000 */
[----:B------:R-:W-:Y:S01]  /*0d80*/  FADD R15, |R2|, |R15| ;  /* 0x4000000f020f7221 */ /* 0x000fe20000000200 */
[----:B------:R-:W-:Y:S01]  /*0d90*/  FSEL R2, R19, +INF , P3 ;  /* 0x7f80000013027808 */ /* 0x000fe20001800000 */
[----:B------:R-:W-:-:S04]  /*0da0*/  FADD R8, R10, -R7 ;  /* 0x800000070a087221 */ /* 0x000fc80000000000 */
[----:B------:R-:W0:Y:S01]  /*0db0*/  SHFL.BFLY PT, R5, R2, 0x10, 0x1f ;  /* 0x0e001f0002057f89 */ /* 0x000e2200000e0000 */
[----:B------:R-:W-:Y:S01]  /*0dc0*/  FADD R4, R12, -R37 ;  /* 0x800000250c047221 */ /* 0x000fe20000000000 */
[----:B------:R-:W-:-:S03]  /*0dd0*/  SEL R12, R11, RZ, P0 ;  /* 0x000000ff0b0c7207 */ /* 0x000fc60000000000 */
[----:B------:R-:W-:Y:S01]  /*0de0*/  FADD R4, R15, |R4| ;  /* 0x400000040f047221 */ /* 0x000fe20000000000 */
[----:B------:R-:W-:Y:S01]  /*0df0*/  FADD R3, R6, |R3| ;  /* 0x4000000306037221 */ /* 0x000fe20000000000 */
[----:B------:R-:W-:Y:S01]  /*0e00*/  FADD R9, R12, -R9 ;  /* 0x800000090c097221 */ /* 0x000fe20000000000 */
[----:B------:R-:W-:-:S03]  /*0e10*/  FADD R8, R13, |R8| ;  /* 0x400000080d087221 */ /* 0x000fc60000000000 */
[----:B------:R-:W-:Y:S01]  /*0e20*/  FADD R4, R4, |R9| ;  /* 0x4000000904047221 */ /* 0x000fe20000000000 */
[----:B------:R-:W-:Y:S02]  /*0e30*/  FSEL R3, R3, +INF , P2 ;  /* 0x7f80000003037808 */ /* 0x000fe40001000000 */
[----:B------:R-:W-:Y:S02]  /*0e40*/  FSEL R8, R8, +INF , P1 ;  /* 0x7f80000008087808 */ /* 0x000fe40000800000 */
[----:B------:R-:W-:Y:S01]  /*0e50*/  FSEL R4, R4, +INF , P0 ;  /* 0x7f80000004047808 */ /* 0x000fe20000000000 */
[----:B------:R-:W1:Y:S04]  /*0e60*/  SHFL.BFLY PT, R6, R3, 0x10, 0x1f ;  /* 0x0e001f0003067f89 */ /* 0x000e6800000e0000 */
[----:B------:R-:W2:Y:S04]  /*0e70*/  SHFL.BFLY PT, R7, R8, 0x10, 0x1f ;  /* 0x0e001f0008077f89 */ /* 0x000ea800000e0000 */
[----:B------:R-:W3:Y:S01]  /*0e80*/  SHFL.BFLY PT, R9, R4, 0x10, 0x1f ;  /* 0x0e001f0004097f89 */ /* 0x000ee200000e0000 */
[----:B0-----:R-:W-:-:S02]  /*0e90*/  FSETP.GEU.AND P4, PT, R2, R5, PT ;  /* 0x000000050200720b */ /* 0x001fc40003f8e000 */
[----:B------:R-:W-:Y:S02]  /*0ea0*/  FSETP.NAN.AND P2, PT, R3, R3, PT ;  /* 0x000000030300720b */ /* 0x000fe40003f48000 */
[----:B------:R-:W-:Y:S02]  /*0eb0*/  FSETP.NAN.AND P1, PT, R8, R8, PT ;  /* 0x000000080800720b */ /* 0x000fe40003f28000 */
[----:B------:R-:W-:Y:S02]  /*0ec0*/  FSETP.NAN.AND P0, PT, R4, R4, PT ;  /* 0x000000040400720b */ /* 0x000fe40003f08000 */
[----:B------:R-:W-:-:S05]  /*0ed0*/  FSETP.NAN.AND P3, PT, R2, R2, PT ;  /* 0x000000020200720b */ /* 0x000fca0003f68000 */
[----:B------:R-:W-:Y:S02]  /*0ee0*/  @P4 FSEL R2, R2, R5, P3 ;  /* 0x0000000502024208 */ /* 0x000fe40001800000 */
[CC--:B-1----:R-:W-:Y:S02]  /*0ef0*/  FSETP.GEU.AND P3, PT, R3.reuse, R6.reuse, PT ;  /* 0x000000060300720b */ /* 0x0c2fe40003f6e000 */
[----:B--2---:R-:W-:Y:S02]  /*0f00*/  FSETP.GEU.AND P4, PT, R8, R7, PT ;  /* 0x000000070800720b */ /* 0x004fe40003f8e000 */
[----:B---3--:R-:W-:Y:S01]  /*0f10*/  FSETP.GEU.AND P5, PT, R4, R9, PT ;  /* 0x000000090400720b */ /* 0x008fe20003fae000 */
[----:B------:R-:W0:Y:S01]  /*0f20*/  SHFL.BFLY PT, R5, R2, 0x8, 0x1f ;  /* 0x0d001f0002057f89 */ /* 0x000e2200000e0000 */
[----:B------:R-:W-:Y:S02]  /*0f30*/  @!P2 FSEL R3, R3, R6, !P3 ;  /* 0x000000060303a208 */ /* 0x000fe40005800000 */
[----:B------:R-:W-:-:S02]  /*0f40*/  @!P1 FSEL R8, R8, R7, !P4 ;  /* 0x0000000708089208 */ /* 0x000fc40006000000 */
[----:B------:R-:W-:Y:S01]  /*0f50*/  @!P0 FSEL R4, R4, R9, !P5 ;  /* 0x0000000904048208 */ /* 0x000fe20006800000 */
[----:B------:R-:W1:Y:S04]  /*0f60*/  SHFL.BFLY PT, R6, R3, 0x8, 0x1f ;  /* 0x0d001f0003067f89 */ /* 0x000e6800000e0000 */
[----:B------:R-:W2:Y:S04]  /*0f70*/  SHFL.BFLY PT, R7, R8, 0x8, 0x1f ;  /* 0x0d001f0008077f89 */ /* 0x000ea800000e0000 */
[----:B------:R-:W3:Y:S01]  /*0f80*/  SHFL.BFLY PT, R9, R4, 0x8, 0x1f ;  /* 0x0d001f0004097f89 */ /* 0x000ee200000e0000 */
[----:B------:R-:W-:-:S02]  /*0f90*/  FSETP.NAN.AND P3, PT, R2, R2, PT ;  /* 0x000000020200720b */ /* 0x000fc40003f68000 */
[----:B0-----:R-:W-:Y:S02]  /*0fa0*/  FSETP.GEU.AND P4, PT, R2, R5, PT ;  /* 0x000000050200720b */ /* 0x001fe40003f8e000 */
[----:B-1----:R-:W-:Y:S02]  /*0fb0*/  FSETP.GEU.AND P0, PT, R3, R6, PT ;  /* 0x000000060300720b */ /* 0x002fe40003f0e000 */
[----:B--2---:R-:W-:Y:S02]  /*0fc0*/  FSETP.GEU.AND P1, PT, R8, R7, PT ;  /* 0x000000070800720b */ /* 0x004fe40003f2e000 */
[----:B---3--:R-:W-:-:S07]  /*0fd0*/  FSETP.GEU.AND P2, PT, R4, R9, PT ;  /* 0x000000090400720b */ /* 0x008fce0003f4e000 */
[----:B------:R-:W-:Y:S02]  /*0fe0*/  @P4 FSEL R2, R2, R5, P3 ;  /* 0x0000000502024208 */ /* 0x000fe40001800000 */
[C---:B------:R-:W-:Y:S02]  /*0ff0*/  FSETP.NAN.AND P3, PT, R3.reuse, R3, PT ;  /* 0x000000030300720b */ /* 0x040fe40003f68000 */
[----:B------:R-:W-:Y:S02]  /*1000*/  FSETP.NAN.AND P4, PT, R8, R8, PT ;  /* 0x000000080800720b */ /* 0x000fe40003f88000 */
[----:B------:R-:W-:Y:S01]  /*1010*/  FSETP.NAN.AND P5, PT, R4, R4, PT ;  /* 0x000000040400720b */ /* 0x000fe20003fa8000 */
[----:B------:R-:W0:Y:S01]  /*1020*/  SHFL.BFLY PT, R5, R2, 0x4, 0x1f ;  /* 0x0c801f0002057f89 */ /* 0x000e2200000e0000 */
[----:B------:R-:W-:Y:S02]  /*1030*/  @P0 FSEL R3, R3, R6, P3 ;  /* 0x0000000603030208 */ /* 0x000fe40001800000 */
[----:B------:R-:W-:-:S02]  /*1040*/  @P1 FSEL R8, R8, R7, P4 ;  /* 0x0000000708081208 */ /* 0x000fc40002000000 */
[----:B------:R-:W-:Y:S01]  /*1050*/  @P2 FSEL R4, R4, R9, P5 ;  /* 0x0000000904042208 */ /* 0x000fe20002800000 */
        /* <DEDUP_REMOVED lines=32> */
[----:B------:R-:W1:Y:S01]  /*1260*/  S2R R10, SR_TID.X ;  /* 0x00000000000a7919 */ /* 0x000e620000002100 */
[----:B------:R-:W2:Y:S04]  /*1270*/  SHFL.BFLY PT, R6, R3, 0x1, 0x1f ;  /* 0x0c201f0003067f89 */ /* 0x000ea800000e0000 */
[----:B------:R-:W3:Y:S04]  /*1280*/  SHFL.BFLY PT, R7, R8, 0x1, 0x1f ;  /* 0x0c201f0008077f89 */ /* 0x000ee800000e0000 */
[----:B------:R-:W4:Y:S01]  /*1290*/  SHFL.BFLY PT, R9, R4, 0x1, 0x1f ;  /* 0x0c201f0004097f89 */ /* 0x000f2200000e0000 */
[----:B------:R-:W5:Y:S01]  /*12a0*/  S2UR UR5, SR_CgaCtaId ;  /* 0x00000000000579c3 */ /* 0x000f620000008800 */
[C---:B0-----:R-:W-:Y:S01]  /*12b0*/  FSETP.GEU.AND P4, PT, R2.reuse, R5, PT ;  /* 0x000000050200720b */ /* 0x041fe20003f8e000 */
[----:B------:R-:W-:Y:S01]  /*12c0*/  UMOV UR4, 0x400 ;  /* 0x0000040000047882 */ /* 0x000fe20000000000 */
[----:B------:R-:W-:-:S02]  /*12d0*/  FSETP.NAN.AND P0, PT, R2, R2, PT ;  /* 0x000000020200720b */ /* 0x000fc40003f08000 */
[----:B--2---:R-:W-:Y:S02]  /*12e0*/  FSETP.GEU.AND P2, PT, R3, R6, PT ;  /* 0x000000060300720b */ /* 0x004fe40003f4e000 */
[----:B---3--:R-:W-:Y:S02]  /*12f0*/  FSETP.GEU.AND P3, PT, R8, R7, PT ;  /* 0x000000070800720b */ /* 0x008fe40003f6e000 */
[----:B----4-:R-:W-:Y:S02]  /*1300*/  FSETP.GEU.AND P1, PT, R4, R9, PT ;  /* 0x000000090400720b */ /* 0x010fe40003f2e000 */
[----:B-1----:R-:W-:Y:S01]  /*1310*/  SHF.R.U32.HI R11, RZ, 0x5, R10 ;  /* 0x00000005ff0b7819 */ /* 0x002fe2000001160a */
[----:B-----5:R-:W-:Y:S02]  /*1320*/  UPRMT UR4, UR5, 0x654, UR4 ;  /* 0x0000065405047896 */ /* 0x020fe40008000004 */
[----:B------:R-:W-:Y:S02]  /*1330*/  @P4 SEL R2, R2, R5, P0 ;  /* 0x0000000502024207 */ /* 0x000fe40000000000 */
[----:B------:R-:W-:-:S02]  /*1340*/  SGXT.U32 R5, R11, 0x3 ;  /* 0x000000030b05781a */ /* 0x000fc40000000000 */
[----:B------:R-:W-:Y:S02]  /*1350*/  FSETP.NAN.AND P5, PT, R3, R3, PT ;  /* 0x000000030300720b */ /* 0x000fe40003fa8000 */
[----:B------:R-:W-:Y:S02]  /*1360*/  FSETP.NAN.AND P6, PT, R8, R8, PT ;  /* 0x000000080800720b */ /* 0x000fe40003fc8000 */
[----:B------:R-:W-:Y:S02]  /*1370*/  FSETP.NAN.AND P4, PT, R4, R4, PT ;  /* 0x000000040400720b */ /* 0x000fe40003f88000 */
[----:B------:R-:W-:Y:S02]  /*1380*/  LEA R5, R5, UR4, 0x2 ;  /* 0x0000000405057c11 */ /* 0x000fe4000f8e10ff */
[----:B------:R-:W-:Y:S02]  /*1390*/  @P2 SEL R3, R3, R6, P5 ;  /* 0x0000000603032207 */ /* 0x000fe40002800000 */
[----:B------:R-:W-:-:S02]  /*13a0*/  @P3 SEL R8, R8, R7, P6 ;  /* 0x0000000708083207 */ /* 0x000fc40003000000 */
[----:B------:R-:W-:Y:S01]  /*13b0*/  @P1 SEL R4, R4, R9, P4 ;  /* 0x0000000904041207 */ /* 0x000fe20002000000 */
[----:B------:R0:W-:Y:S04]  /*13c0*/  STS [R5], R2 ;  /* 0x0000000205007388 */ /* 0x0001e80000000800 */
[----:B------:R0:W-:Y:S04]  /*13d0*/  STS [R5+0x20], R3 ;  /* 0x0000200305007388 */ /* 0x0001e80000000800 */
[----:B------:R0:W-:Y:S04]  /*13e0*/  STS [R5+0x40], R8 ;  /* 0x0000400805007388 */ /* 0x0001e80000000800 */
[----:B------:R0:W-:Y:S01]  /*13f0*/  STS [R5+0x60], R4 ;  /* 0x0000600405007388 */ /* 0x0001e20000000800 */
[----:B------:R-:W-:Y:S01]  /*1400*/  BAR.SYNC.DEFER_BLOCKING 0x0 ;  /* 0x0000000000007b1d */ /* 0x000fe20000010000 */
[----:B------:R-:W-:-:S04]  /*1410*/  LOP3.LUT P0, RZ, R10, 0xe0, RZ, 0xc0, !PT ;  /* 0x000000e00aff7812 */ /* 0x000fc8000780c0ff */
[----:B------:R-:W-:Y:S02]  /*1420*/  ISETP.LT.AND P0, PT, R0, 0x40, !P0 ;  /* 0x000000400000780c */ /* 0x000fe40004701270 */
[----:B------:R-:W-:-:S04]  /*1430*/  LOP3.LUT R6, R10, 0x1f, RZ, 0xc0, !PT ;  /* 0x0000001f0a067812 */ /* 0x000fc800078ec0ff */
[----:B------:R-:W-:-:S07]  /*1440*/  LEA R6, R6, UR4, 0x2 ;  /* 0x0000000406067c11 */ /* 0x000fce000f8e10ff */
[----:B0-----:R-:W-:Y:S05]  /*1450*/  @!P0 EXIT ;  /* 0x000000000000894d */ /* 0x001fea0003800000 */
[----:B------:R-:W0:Y:S01]  /*1460*/  LDS R5, [R6] ;  /* 0x0000000006057984 */ /* 0x000e220000000800 */
[----:B------:R-:W1:Y:S02]  /*1470*/  LDC.64 R2, c[0x0][0x220] ;  /* 0x00008800ff027b82 */ /* 0x000e640000000a00 */
[----:B-1----:R-:W-:-:S05]  /*1480*/  IMAD.WIDE R2, R0, 0x4, R2 ;  /* 0x0000000400027825 */ /* 0x002fca00078e0202 */
[----:B0-----:R-:W-:Y:S01]  /*1490*/  STG.E desc[UR6][R2.64], R5 ;  /* 0x0000000502007986 */ /* 0x001fe2000c101906 */
[----:B------:R-:W-:Y:S05]  /*14a0*/  EXIT ;  /* 0x000000000000794d */ /* 0x000fea0003800000 */
.L_x_0:
[----:B------:R-:W-:-:S00]  /*14b0*/  BRA `(.L_x_0) ;  /* 0xfffffffc00fc7947 */ /* 0x000fc0000383ffff */
[----:B------:R-:W-:-:S00]  /*14c0*/  NOP ;  /* 0x0000000000007918 */ /* 0x000fc00000000000 */
        /* <DEDUP_REMOVED lines=11> */
.L_x_1:


//--------------------- .nv.shared.triton_per_fused_abs_min_sub_sum_21 --------------------------
	.section	.nv.shared.triton_per_fused_abs_min_sub_sum_21,"aw",@nobits
	.sectionflags	@""
	.align	16
	.zero		1024


//--------------------- .nv.constant0.triton_per_fused_abs_min_sub_sum_21 --------------------------
	.section	.nv.constant0.triton_per_fused_abs_min_sub_sum_21,"a",@progbits
	.sectionflags	@""
	.align	4
.nv.constant0.triton_per_fused_abs_min_sub_sum_21:
	.zero		560
